//
// Generated by NVIDIA NVVM Compiler
//
// Compiler Build ID: CL-36424714
// Cuda compilation tools, release 13.0, V13.0.88
// Based on NVVM 20.0.0
//

.version 9.0
.target sm_100
.address_size 64

	// .globl	_Z11shortKernelPfS_

.visible .entry _Z11shortKernelPfS_(
	.param .u64 .ptr .align 1 _Z11shortKernelPfS__param_0,
	.param .u64 .ptr .align 1 _Z11shortKernelPfS__param_1
)
{
	.reg .pred 	%p<2>;
	.reg .b32 	%r<5>;
	.reg .b32 	%f<3>;
	.reg .b64 	%rd<8>;

	ld.param.u64 	%rd1, [_Z11shortKernelPfS__param_0];
	ld.param.u64 	%rd2, [_Z11shortKernelPfS__param_1];
	mov.u32 	%r2, %ctaid.x;
	mov.u32 	%r3, %ntid.x;
	mov.u32 	%r4, %tid.x;
	mad.lo.s32 	%r1, %r2, %r3, %r4;
	setp.gt.s32 	%p1, %r1, 499999;
	@%p1 bra 	$L__BB0_2;
	cvta.to.global.u64 	%rd3, %rd2;
	cvta.to.global.u64 	%rd4, %rd1;
	mul.wide.s32 	%rd5, %r1, 4;
	add.s64 	%rd6, %rd3, %rd5;
	ld.global.f32 	%f1, [%rd6];
	mul.f32 	%f2, %f1, 0f3F9D70A4;
	add.s64 	%rd7, %rd4, %rd5;
	st.global.f32 	[%rd7], %f2;
$L__BB0_2:
	ret;

}


// ===== COMPILED SASS (sm_100) =====

	.target	sm_100

	.elftype	@"ET_EXEC"


//--------------------- .note.nv.tkinfo           --------------------------
	.section	.note.nv.tkinfo,"",@"SHT_NOTE"
	.sectionflags	@"SHF_NOTE_NV_TKINFO"
	.tkinfo
        /*0018*/ 	.word	0x00000002
        /*0030*/ 	.string	""
        /*0030*/ 	.string	"ptxas"
        /*0030*/ 	.string	"Cuda compilation tools, release 13.0, V13.0.88"
        /*0030*/ 	.string	"Build cuda_13.0.r13.0/compiler.36424714_0"
        /*0030*/ 	.string	"-arch sm_100 -m 64 "



//--------------------- .note.nv.cuinfo           --------------------------
	.section	.note.nv.cuinfo,"",@"SHT_NOTE"
	.sectionflags	@"SHF_NOTE_NV_CUINFO"
        /*0018*/ 	.short	0x0002
        /*001a*/ 	.short	0x0064
        /*001c*/ 	.short	0x0082
	.zero		2


//--------------------- .nv.info                  --------------------------
	.section	.nv.info,"",@"SHT_CUDA_INFO"
	.align	4


	//----- nvinfo : EIATTR_REGCOUNT
	.align		4
        /*0000*/ 	.byte	0x04, 0x2f
        /*0002*/ 	.short	(.L_1 - .L_0)
	.align		4
.L_0:
        /*0004*/ 	.word	index@(_Z11shortKernelPfS_)
        /*0008*/ 	.word	0x0000000a


	//----- nvinfo : EIATTR_FRAME_SIZE
	.align		4
.L_1:
        /*000c*/ 	.byte	0x04, 0x11
        /*000e*/ 	.short	(.L_3 - .L_2)
	.align		4
.L_2:
        /*0010*/ 	.word	index@(_Z11shortKernelPfS_)
        /*0014*/ 	.word	0x00000000


	//----- nvinfo : EIATTR_MIN_STACK_SIZE
	.align		4
.L_3:
        /*0018*/ 	.byte	0x04, 0x12
        /*001a*/ 	.short	(.L_5 - .L_4)
	.align		4
.L_4:
        /*001c*/ 	.word	index@(_Z11shortKernelPfS_)
        /*0020*/ 	.word	0x00000000
.L_5:


//--------------------- .nv.compat                --------------------------
	.section	.nv.compat,"",@"SHT_CUDA_COMPAT_INFO"
	.align	4
        /*0000*/ 	.byte	0x02, 0x09, 0x00, 0x00, 0x02, 0x02, 0x01, 0x00, 0x02, 0x05, 0x05, 0x00, 0x03, 0x07, 0x01, 0x01
        /*0010*/ 	.byte	0x02, 0x03, 0x00, 0x00, 0x02, 0x06, 0x01, 0x00, 0x04, 0x0b, 0x08, 0x00, 0x09, 0x00, 0x00, 0x00
        /*0020*/ 	.byte	0x00, 0x00, 0x00, 0x00


//--------------------- .nv.info._Z11shortKernelPfS_ --------------------------
	.section	.nv.info._Z11shortKernelPfS_,"",@"SHT_CUDA_INFO"
	.sectionflags	@""
	.align	4


	//----- nvinfo : EIATTR_CUDA_API_VERSION
	.align		4
        /*0000*/ 	.byte	0x04, 0x37
        /*0002*/ 	.short	(.L_7 - .L_6)
.L_6:
        /*0004*/ 	.word	0x00000082


	//----- nvinfo : EIATTR_KPARAM_INFO
	.align		4
.L_7:
        /*0008*/ 	.byte	0x04, 0x17
        /*000a*/ 	.short	(.L_9 - .L_8)
.L_8:
        /*000c*/ 	.word	0x00000000
        /*0010*/ 	.short	0x0001
        /*0012*/ 	.short	0x0008
        /*0014*/ 	.byte	0x00, 0xf5, 0x21, 0x00


	//----- nvinfo : EIATTR_KPARAM_INFO
	.align		4
.L_9:
        /*0018*/ 	.byte	0x04, 0x17
        /*001a*/ 	.short	(.L_11 - .L_10)
.L_10:
        /*001c*/ 	.word	0x00000000
        /*0020*/ 	.short	0x0000
        /*0022*/ 	.short	0x0000
        /*0024*/ 	.byte	0x00, 0xf5, 0x21, 0x00


	//----- nvinfo : EIATTR_SPARSE_MMA_MASK
	.align		4
.L_11:
        /*0028*/ 	.byte	0x03, 0x50
        /*002a*/ 	.short	0x0000


	//----- nvinfo : EIATTR_MAXREG_COUNT
	.align		4
        /*002c*/ 	.byte	0x03, 0x1b
        /*002e*/ 	.short	0x00ff


	//----- nvinfo : EIATTR_MERCURY_ISA_VERSION
	.align		4
        /*0030*/ 	.byte	0x03, 0x5f
        /*0032*/ 	.short	0x0101


	//----- nvinfo : EIATTR_VRC_CTA_INIT_COUNT
	.align		4
        /*0034*/ 	.byte	0x02, 0x4a
	.zero		1
	.zero		1


	//----- nvinfo : EIATTR_EXIT_INSTR_OFFSETS
	.align		4
        /*0038*/ 	.byte	0x04, 0x1c
        /*003a*/ 	.short	(.L_13 - .L_12)


	//   ....[0]....
.L_12:
        /*003c*/ 	.word	0x00000060


	//   ....[1]....
        /*0040*/ 	.word	0x000000f0


	//----- nvinfo : EIATTR_CBANK_PARAM_SIZE
	.align		4
.L_13:
        /*0044*/ 	.byte	0x03, 0x19
        /*0046*/ 	.short	0x0010


	//----- nvinfo : EIATTR_PARAM_CBANK
	.align		4
        /*0048*/ 	.byte	0x04, 0x0a
        /*004a*/ 	.short	(.L_15 - .L_14)
	.align		4
.L_14:
        /*004c*/ 	.word	index@(.nv.constant0._Z11shortKernelPfS_)
        /*0050*/ 	.short	0x0380
        /*0052*/ 	.short	0x0010


	//----- nvinfo : EIATTR_SW_WAR
	.align		4
.L_15:
        /*0054*/ 	.byte	0x04, 0x36
        /*0056*/ 	.short	(.L_17 - .L_16)
.L_16:
        /*0058*/ 	.word	0x00000008
.L_17:


//--------------------- .nv.callgraph             --------------------------
	.section	.nv.callgraph,"",@"SHT_CUDA_CALLGRAPH"
	.align	4
	.sectionentsize	8
	.align		4
        /*0000*/ 	.word	0x00000000
	.align		4
        /*0004*/ 	.word	0xffffffff
	.align		4
        /*0008*/ 	.word	0x00000000
	.align		4
        /*000c*/ 	.word	0xfffffffe
	.align		4
        /*0010*/ 	.word	0x00000000
	.align		4
        /*0014*/ 	.word	0xfffffffd
	.align		4
        /*0018*/ 	.word	0x00000000
	.align		4
        /*001c*/ 	.word	0xfffffffc


//--------------------- .text._Z11shortKernelPfS_ --------------------------
	.section	.text._Z11shortKernelPfS_,"ax",@progbits
	.align	128
        .global         _Z11shortKernelPfS_
        .type           _Z11shortKernelPfS_,@function
        .size           _Z11shortKernelPfS_,(.L_x_1 - _Z11shortKernelPfS_)
        .other          _Z11shortKernelPfS_,@"STO_CUDA_ENTRY STV_DEFAULT"
_Z11shortKernelPfS_:
.text._Z11shortKernelPfS_:
[----:B------:R-:W-:Y:S01]  /*0000*/  LDC R1, c[0x0][0x37c] ;  /* 0x0000df00ff017b82 */ /* 0x000fe20000000800 */
[----:B------:R-:W0:Y:S07]  /*0010*/  S2R R0, SR_TID.X ;  /* 0x0000000000007919 */ /* 0x000e2e0000002100 */
[----:B------:R-:W0:Y:S08]  /*0020*/  S2UR UR4, SR_CTAID.X ;  /* 0x00000000000479c3 */ /* 0x000e300000002500 */
[----:B------:R-:W0:Y:S02]  /*0030*/  LDC R7, c[0x0][0x360] ;  /* 0x0000d800ff077b82 */ /* 0x000e240000000800 */
[----:B0-----:R-:W-:-:S05]  /*0040*/  IMAD R7, R7, UR4, R0 ;  /* 0x0000000407077c24 */ /* 0x001fca000f8e0200 */
[----:B------:R-:W-:-:S13]  /*0050*/  ISETP.GT.AND P0, PT, R7, 0x7a11f, PT ;  /* 0x0007a11f0700780c */ /* 0x000fda0003f04270 */
[----:B------:R-:W-:Y:S05]  /*0060*/  @P0 EXIT ;  /* 0x000000000000094d */ /* 0x000fea0003800000 */
[----:B------:R-:W0:Y:S01]  /*0070*/  LDC.64 R2, c[0x0][0x388] ;  /* 0x0000e200ff027b82 */ /* 0x000e220000000a00 */
[----:B------:R-:W1:Y:S07]  /*0080*/  LDCU.64 UR4, c[0x0][0x358] ;  /* 0x00006b00ff0477ac */ /* 0x000e6e0008000a00 */
[----:B------:R-:W2:Y:S01]  /*0090*/  LDC.64 R4, c[0x0][0x380] ;  /* 0x0000e000ff047b82 */ /* 0x000ea20000000a00 */
[----:B0-----:R-:W-:-:S06]  /*00a0*/  IMAD.WIDE R2, R7, 0x4, R2 ;  /* 0x0000000407027825 */ /* 0x001fcc00078e0202 */
[----:B-1----:R-:W3:Y:S01]  /*00b0*/  LDG.E R2, desc[UR4][R2.64] ;  /* 0x0000000402027981 */ /* 0x002ee2000c1e1900 */
[----:B--2---:R-:W-:-:S04]  /*00c0*/  IMAD.WIDE R4, R7, 0x4, R4 ;  /* 0x0000000407047825 */ /* 0x004fc800078e0204 */
[----:B---3--:R-:W-:-:S05]  /*00d0*/  FMUL R7, R2, 1.2300000190734863281 ;  /* 0x3f9d70a402077820 */ /* 0x008fca0000400000 */
[----:B------:R-:W-:Y:S01]  /*00e0*/  STG.E desc[UR4][R4.64], R7 ;  /* 0x0000000704007986 */ /* 0x000fe2000c101904 */
[----:B------:R-:W-:Y:S05]  /*00f0*/  EXIT ;  /* 0x000000000000794d */ /* 0x000fea0003800000 */
.L_x_0:
[----:B------:R-:W-:-:S00]  /*0100*/  BRA `(.L_x_0) ;  /* 0xfffffffc00fc7947 */ /* 0x000fc0000383ffff */
[----:B------:R-:W-:-:S00]  /*0110*/  NOP ;  /* 0x0000000000007918 */ /* 0x000fc00000000000 */
        /* <DEDUP_REMOVED lines=14> */
.L_x_1:


//--------------------- .nv.shared.reserved.0     --------------------------
	.section	.nv.shared.reserved.0,"aw",@nobits
	.weak		__nv_reservedSMEM_offset_0_alias
	.size		__nv_reservedSMEM_offset_0_alias, 0, 64
	.other		__nv_reservedSMEM_offset_0_alias,@"STO_CUDA_RESERVED_SHARED STV_DEFAULT"
__nv_reservedSMEM_offset_0_alias:
	.zero		0
	.zero		64


//--------------------- .nv.constant0._Z11shortKernelPfS_ --------------------------
	.section	.nv.constant0._Z11shortKernelPfS_,"a",@progbits
	.sectionflags	@""
	.align	4
.nv.constant0._Z11shortKernelPfS_:
	.zero		912


//--------------------- SYMBOLS --------------------------

	.type		.nv.reservedSmem.offset0,@object
	.size		.nv.reservedSmem.offset0,0x4
